	.headerflags	@"EF_CUDA_TEXMODE_UNIFIED EF_CUDA_64BIT_ADDRESS EF_CUDA_ACCELERATORS EF_CUDA_SM90 EF_CUDA_VIRTUAL_SM(EF_CUDA_SM90)"
	.elftype	@"ET_EXEC"


//--------------------- .nv.info                  --------------------------
	.section	.nv.info,"",@"SHT_CUDA_INFO"
	.align	4


	//----- nvinfo : EIATTR_REGCOUNT
	.align		4
        /*0000*/ 	.byte	0x04, 0x2f
        /*0002*/ 	.short	(.L_3 - .L_2)
	.align		4
.L_2:
        /*0004*/ 	.word	index@(triton_per_fused_linalg_vector_norm_mean_sub_2)
        /*0008*/ 	.word	0x00000012


	//----- nvinfo : EIATTR_MIN_STACK_SIZE
	.align		4
.L_3:
        /*000c*/ 	.byte	0x04, 0x12
        /*000e*/ 	.short	(.L_5 - .L_4)
	.align		4
.L_4:
        /*0010*/ 	.word	index@(triton_per_fused_linalg_vector_norm_mean_sub_2)
        /*0014*/ 	.word	0x00000000


	//----- nvinfo : EIATTR_FRAME_SIZE
	.align		4
.L_5:
        /*0018*/ 	.byte	0x04, 0x11
        /*001a*/ 	.short	(.L_7 - .L_6)
	.align		4
.L_6:
        /*001c*/ 	.word	index@(triton_per_fused_linalg_vector_norm_mean_sub_2)
        /*0020*/ 	.word	0x00000000


	//----- nvinfo : EIATTR_MIN_STACK_SIZE
	.align		4
.L_7:
        /*0024*/ 	.byte	0x04, 0x12
        /*0026*/ 	.short	(.L_9 - .L_8)
	.align		4
.L_8:
        /*0028*/ 	.word	index@(triton_per_fused_linalg_vector_norm_mean_sub_2)
        /*002c*/ 	.word	0x00000000
.L_9:


//--------------------- .nv.info.triton_per_fused_linalg_vector_norm_mean_sub_2 --------------------------
	.section	.nv.info.triton_per_fused_linalg_vector_norm_mean_sub_2,"",@"SHT_CUDA_INFO"
	.sectionflags	@""
	.align	4


	//----- nvinfo : EIATTR_CUDA_API_VERSION
	.align		4
        /*0000*/ 	.byte	0x04, 0x37
        /*0002*/ 	.short	(.L_11 - .L_10)
.L_10:
        /*0004*/ 	.word	0x0000007c


	//----- nvinfo : EIATTR_KPARAM_INFO
	.align		4
.L_11:
        /*0008*/ 	.byte	0x04, 0x17
        /*000a*/ 	.short	(.L_13 - .L_12)
.L_12:
        /*000c*/ 	.word	0x00000000
        /*0010*/ 	.short	0x0003
        /*0012*/ 	.short	0x0018
        /*0014*/ 	.byte	0x00, 0xf0, 0x11, 0x00


	//----- nvinfo : EIATTR_KPARAM_INFO
	.align		4
.L_13:
        /*0018*/ 	.byte	0x04, 0x17
        /*001a*/ 	.short	(.L_15 - .L_14)
.L_14:
        /*001c*/ 	.word	0x00000000
        /*0020*/ 	.short	0x0002
        /*0022*/ 	.short	0x0010
        /*0024*/ 	.byte	0x00, 0xf4, 0x21, 0x00


	//----- nvinfo : EIATTR_KPARAM_INFO
	.align		4
.L_15:
        /*0028*/ 	.byte	0x04, 0x17
        /*002a*/ 	.short	(.L_17 - .L_16)
.L_16:
        /*002c*/ 	.word	0x00000000
        /*0030*/ 	.short	0x0001
        /*0032*/ 	.short	0x0008
        /*0034*/ 	.byte	0x00, 0xf4, 0x21, 0x00


	//----- nvinfo : EIATTR_KPARAM_INFO
	.align		4
.L_17:
        /*0038*/ 	.byte	0x04, 0x17
        /*003a*/ 	.short	(.L_19 - .L_18)
.L_18:
        /*003c*/ 	.word	0x00000000
        /*0040*/ 	.short	0x0000
        /*0042*/ 	.short	0x0000
        /*0044*/ 	.byte	0x00, 0xf4, 0x21, 0x00


	//----- nvinfo : EIATTR_SPARSE_MMA_MASK
	.align		4
.L_19:
        /*0048*/ 	.byte	0x03, 0x50
        /*004a*/ 	.short	0x0000


	//----- nvinfo : EIATTR_MAXREG_COUNT
	.align		4
        /*004c*/ 	.byte	0x03, 0x1b
        /*004e*/ 	.short	0x00ff


	//----- nvinfo : EIATTR_COOP_GROUP_MASK_REGIDS
	.align		4
        /*0050*/ 	.byte	0x04, 0x29
        /*0052*/ 	.short	(.L_21 - .L_20)


	//   ....[0]....
.L_20:
        /*0054*/ 	.word	0xffffffff


	//   ....[1]....
        /*0058*/ 	.word	0xffffffff


	//   ....[2]....
        /*005c*/ 	.word	0xffffffff


	//   ....[3]....
        /*0060*/ 	.word	0xffffffff


	//   ....[4]....
        /*0064*/ 	.word	0xffffffff


	//   ....[5]....
        /*0068*/ 	.word	0xffffffff


	//----- nvinfo : EIATTR_COOP_GROUP_INSTR_OFFSETS
	.align		4
.L_21:
        /*006c*/ 	.byte	0x04, 0x28
        /*006e*/ 	.short	(.L_23 - .L_22)


	//   ....[0]....
.L_22:
        /*0070*/ 	.word	0x00000200


	//   ....[1]....
        /*0074*/ 	.word	0x00000220


	//   ....[2]....
        /*0078*/ 	.word	0x00000250


	//   ....[3]....
        /*007c*/ 	.word	0x00000290


	//   ....[4]....
        /*0080*/ 	.word	0x000002b0


	//   ....[5]....
        /*0084*/ 	.word	0x00000330


	//----- nvinfo : EIATTR_EXIT_INSTR_OFFSETS
	.align		4
.L_23:
        /*0088*/ 	.byte	0x04, 0x1c
        /*008a*/ 	.short	(.L_25 - .L_24)


	//   ....[0]....
.L_24:
        /*008c*/ 	.word	0x00000370


	//   ....[1]....
        /*0090*/ 	.word	0x000003b0


	//----- nvinfo : EIATTR_REQNTID
	.align		4
.L_25:
        /*0094*/ 	.byte	0x04, 0x10
        /*0096*/ 	.short	(.L_27 - .L_26)
.L_26:
        /*0098*/ 	.word	0x00000040
        /*009c*/ 	.word	0x00000001
        /*00a0*/ 	.word	0x00000001


	//----- nvinfo : EIATTR_CBANK_PARAM_SIZE
	.align		4
.L_27:
        /*00a4*/ 	.byte	0x03, 0x19
        /*00a6*/ 	.short	0x001c


	//----- nvinfo : EIATTR_PARAM_CBANK
	.align		4
        /*00a8*/ 	.byte	0x04, 0x0a
        /*00aa*/ 	.short	(.L_29 - .L_28)
	.align		4
.L_28:
        /*00ac*/ 	.word	index@(.nv.constant0.triton_per_fused_linalg_vector_norm_mean_sub_2)
        /*00b0*/ 	.short	0x0210
        /*00b2*/ 	.short	0x001c


	//----- nvinfo : EIATTR_SW_WAR
	.align		4
.L_29:
        /*00b4*/ 	.byte	0x04, 0x36
        /*00b6*/ 	.short	(.L_31 - .L_30)
.L_30:
        /*00b8*/ 	.word	0x00000008
.L_31:


//--------------------- .nv.callgraph             --------------------------
	.section	.nv.callgraph,"",@"SHT_CUDA_CALLGRAPH"
	.align	4
	.sectionentsize	8
	.align		4
        /*0000*/ 	.word	0x00000000
	.align		4
        /*0004*/ 	.word	0xffffffff
	.align		4
        /*0008*/ 	.word	0x00000000
	.align		4
        /*000c*/ 	.word	0xfffffffe
	.align		4
        /*0010*/ 	.word	0x00000000
	.align		4
        /*0014*/ 	.word	0xfffffffd
	.align		4
        /*0018*/ 	.word	0x00000000
	.align		4
        /*001c*/ 	.word	0xfffffffc


//--------------------- .nv.constant4             --------------------------
	.section	.nv.constant4,"a",@progbits
	.align	8
	.align		8
.nv.constant4:
        /*0000*/ 	.dword	_$_str
	.align		8
        /*0008*/ 	.dword	_$_str_$_2


//--------------------- .text.triton_per_fused_linalg_vector_norm_mean_sub_2 --------------------------
	.section	.text.triton_per_fused_linalg_vector_norm_mean_sub_2,"ax",@progbits
	.sectionflags	@"SHF_BARRIERS=1"
	.align	128
        .global         triton_per_fused_linalg_vector_norm_mean_sub_2
        .type           triton_per_fused_linalg_vector_norm_mean_sub_2,@function
        .size           triton_per_fused_linalg_vector_norm_mean_sub_2,(.L_x_1 - triton_per_fused_linalg_vector_norm_mean_sub_2)
        .other          triton_per_fused_linalg_vector_norm_mean_sub_2,@"STO_CUDA_ENTRY STV_DEFAULT"
triton_per_fused_linalg_vector_norm_mean_sub_2:
.text.triton_per_fused_linalg_vector_norm_mean_sub_2:
[----:B------:R-:W0:Y:S02]  /*0000*/  LDC R1, c[0x0][0x28] ;  /* 0x00000a00ff017b82 */ /* 0x000e240000000800 */
[----:B------:R-:W1:Y:S01]  /*0010*/  S2R R3, SR_TID.X ;  /* 0x0000000000037919 */ /* 0x000e620000002100 */
[----:B------:R-:W2:Y:S01]  /*0020*/  LDC.64 R4, c[0x0][0x210] ;  /* 0x00008400ff047b82 */ /* 0x000ea20000000a00 */
[----:B------:R-:W-:-:S07]  /*0030*/  ULDC.64 UR6, c[0x0][0x208] ;  /* 0x0000820000067ab9 */ /* 0x000fce0000000a00 */
[----:B------:R-:W3:Y:S01]  /*0040*/  LDC.64 R6, c[0x0][0x218] ;  /* 0x00008600ff067b82 */ /* 0x000ee20000000a00 */
[----:B-1----:R-:W-:-:S04]  /*0050*/  SHF.L.U32 R0, R3, 0x2, RZ ;  /* 0x0000000203007819 */ /* 0x002fc800000006ff */
[----:B------:R-:W-:-:S04]  /*0060*/  LOP3.LUT R8, R0, 0xc0, RZ, 0xc0, !PT ;  /* 0x000000c000087812 */ /* 0x000fc800078ec0ff */
[----:B------:R-:W-:-:S05]  /*0070*/  LOP3.LUT R9, R8, 0xf, R3, 0xf8, !PT ;  /* 0x0000000f08097812 */ /* 0x000fca00078ef803 */
[----:B--2---:R-:W-:-:S04]  /*0080*/  IMAD.WIDE.U32 R4, R9, 0x4, R4 ;  /* 0x0000000409047825 */ /* 0x004fc800078e0004 */
[----:B---3--:R-:W-:Y:S01]  /*0090*/  IMAD.WIDE.U32 R6, R9, 0x4, R6 ;  /* 0x0000000409067825 */ /* 0x008fe200078e0006 */
[----:B------:R-:W2:Y:S04]  /*00a0*/  LDG.E R10, desc[UR6][R4.64+0x440] ;  /* 0x00044006040a7981 */ /* 0x000ea8000c1e1900 */
[----:B------:R-:W2:Y:S04]  /*00b0*/  LDG.E R11, desc[UR6][R6.64+0x40] ;  /* 0x00004006060b7981 */ /* 0x000ea8000c1e1900 */
[----:B------:R-:W3:Y:S04]  /*00c0*/  LDG.E R8, desc[UR6][R4.64+0x400] ;  /* 0x0004000604087981 */ /* 0x000ee8000c1e1900 */
[----:B------:R-:W3:Y:S04]  /*00d0*/  LDG.E R9, desc[UR6][R6.64] ;  /* 0x0000000606097981 */ /* 0x000ee8000c1e1900 */
[----:B------:R-:W4:Y:S04]  /*00e0*/  LDG.E R12, desc[UR6][R4.64+0x480] ;  /* 0x00048006040c7981 */ /* 0x000f28000c1e1900 */
[----:B------:R-:W4:Y:S04]  /*00f0*/  LDG.E R13, desc[UR6][R6.64+0x80] ;  /* 0x00008006060d7981 */ /* 0x000f28000c1e1900 */
[----:B------:R-:W5:Y:S04]  /*0100*/  LDG.E R14, desc[UR6][R4.64+0x4c0] ;  /* 0x0004c006040e7981 */ /* 0x000f68000c1e1900 */
[----:B------:R-:W5:Y:S01]  /*0110*/  LDG.E R15, desc[UR6][R6.64+0xc0] ;  /* 0x0000c006060f7981 */ /* 0x000f62000c1e1900 */
[----:B------:R-:W1:Y:S01]  /*0120*/  S2UR UR5, SR_CgaCtaId ;  /* 0x00000000000579c3 */ /* 0x000e620000008800 */
[C---:B------:R-:W-:Y:S01]  /*0130*/  LOP3.LUT P0, RZ, R3.reuse, 0x1f, RZ, 0xc0, !PT ;  /* 0x0000001f03ff7812 */ /* 0x040fe2000780c0ff */
[----:B------:R-:W-:Y:S01]  /*0140*/  UMOV UR4, 0x400 ;  /* 0x0000040000047882 */ /* 0x000fe20000000000 */
[----:B------:R-:W-:Y:S01]  /*0150*/  ISETP.GE.AND P1, PT, R3, 0x2, PT ;  /* 0x000000020300780c */ /* 0x000fe20003f26270 */
[----:B-1----:R-:W-:Y:S01]  /*0160*/  UPRMT UR4, UR5, 0x654, UR4 ;  /* 0x0000065405047896 */ /* 0x002fe20008000004 */
[----:B--2---:R-:W-:Y:S01]  /*0170*/  FADD R10, R10, -R11 ;  /* 0x8000000b0a0a7221 */ /* 0x004fe20000000000 */
[----:B---3--:R-:W-:-:S03]  /*0180*/  FADD R8, R8, -R9 ;  /* 0x8000000908087221 */ /* 0x008fc60000000000 */
[----:B------:R-:W-:-:S04]  /*0190*/  FMUL R9, R10, R10 ;  /* 0x0000000a0a097220 */ /* 0x000fc80000400000 */
[----:B------:R-:W-:Y:S01]  /*01a0*/  FFMA R9, R8, R8, R9 ;  /* 0x0000000808097223 */ /* 0x000fe20000000009 */
[----:B----4-:R-:W-:-:S04]  /*01b0*/  FADD R12, R12, -R13 ;  /* 0x8000000d0c0c7221 */ /* 0x010fc80000000000 */
[----:B------:R-:W-:Y:S01]  /*01c0*/  FFMA R9, R12, R12, R9 ;  /* 0x0000000c0c097223 */ /* 0x000fe20000000009 */
[----:B-----5:R-:W-:-:S04]  /*01d0*/  FADD R14, R14, -R15 ;  /* 0x8000000f0e0e7221 */ /* 0x020fc80000000000 */
[----:B------:R-:W-:-:S06]  /*01e0*/  FFMA R9, R14, R14, R9 ;  /* 0x0000000e0e097223 */ /* 0x000fcc0000000009 */
[----:B------:R-:W1:Y:S02]  /*01f0*/  MUFU.SQRT R9, R9 ;  /* 0x0000000900097308 */ /* 0x000e640000002000 */
[----:B-1----:R-:W1:Y:S02]  /*0200*/  SHFL.BFLY PT, R4, R9, 0x10, 0x1f ;  /* 0x0e001f0009047f89 */ /* 0x002e6400000e0000 */
[----:B-1----:R-:W-:-:S05]  /*0210*/  FADD R4, R9, R4 ;  /* 0x0000000409047221 */ /* 0x002fca0000000000 */
[----:B------:R-:W1:Y:S02]  /*0220*/  SHFL.BFLY PT, R5, R4, 0x8, 0x1f ;  /* 0x0d001f0004057f89 */ /* 0x000e6400000e0000 */
[----:B-1----:R-:W-:Y:S01]  /*0230*/  FADD R5, R4, R5 ;  /* 0x0000000504057221 */ /* 0x002fe20000000000 */
[----:B------:R-:W-:-:S04]  /*0240*/  SHF.R.U32.HI R4, RZ, 0x3, R3 ;  /* 0x00000003ff047819 */ /* 0x000fc80000011603 */
[----:B------:R-:W1:Y:S02]  /*0250*/  SHFL.BFLY PT, R6, R5, 0x4, 0x1f ;  /* 0x0c801f0005067f89 */ /* 0x000e6400000e0000 */
[----:B-1----:R-:W-:Y:S01]  /*0260*/  FADD R6, R5, R6 ;  /* 0x0000000605067221 */ /* 0x002fe20000000000 */
[----:B------:R-:W-:Y:S02]  /*0270*/  LOP3.LUT R5, R4, 0x4, RZ, 0xc0, !PT ;  /* 0x0000000404057812 */ /* 0x000fe400078ec0ff */
[----:B------:R-:W-:Y:S02]  /*0280*/  LOP3.LUT R4, R3, 0x1, RZ, 0xc0, !PT ;  /* 0x0000000103047812 */ /* 0x000fe400078ec0ff */
[----:B------:R-:W1:Y:S02]  /*0290*/  SHFL.BFLY PT, R7, R6, 0x2, 0x1f ;  /* 0x0c401f0006077f89 */ /* 0x000e6400000e0000 */
[----:B-1----:R-:W-:-:S05]  /*02a0*/  FADD R7, R6, R7 ;  /* 0x0000000706077221 */ /* 0x002fca0000000000 */
[----:B------:R-:W1:Y:S02]  /*02b0*/  SHFL.BFLY PT, R8, R7, 0x1, 0x1f ;  /* 0x0c201f0007087f89 */ /* 0x000e6400000e0000 */
[----:B-1----:R-:W-:-:S05]  /*02c0*/  FADD R8, R7, R8 ;  /* 0x0000000807087221 */ /* 0x002fca0000000000 */
[----:B------:R-:W-:Y:S01]  /*02d0*/  @!P0 STS [R5+UR4], R8 ;  /* 0x0000000805008988 */ /* 0x000fe20008000804 */
[----:B------:R-:W-:Y:S01]  /*02e0*/  BAR.SYNC.DEFER_BLOCKING 0x0 ;  /* 0x0000000000007b1d */ /* 0x000fe20000010000 */
[----:B------:R-:W-:-:S04]  /*02f0*/  ISETP.NE.U32.AND P0, PT, R4, 0x1, PT ;  /* 0x000000010400780c */ /* 0x000fc80003f05070 */
[C---:B------:R-:W-:Y:S01]  /*0300*/  ISETP.LT.AND P0, PT, R3.reuse, 0x2, P0 ;  /* 0x000000020300780c */ /* 0x040fe20000701270 */
[----:B------:R-:W1:Y:S01]  /*0310*/  @!P1 LDS R2, [R0+UR4] ;  /* 0x0000000400029984 */ /* 0x000e620008000800 */
[----:B------:R-:W-:-:S03]  /*0320*/  LOP3.LUT P1, RZ, R3, 0x3f, RZ, 0xc0, !PT ;  /* 0x0000003f03ff7812 */ /* 0x000fc6000782c0ff */
[----:B-1----:R-:W1:Y:S02]  /*0330*/  SHFL.BFLY PT, R7, R2, 0x1, 0x1f ;  /* 0x0c201f0002077f89 */ /* 0x002e6400000e0000 */
[----:B-1----:R-:W-:-:S06]  /*0340*/  FADD R7, R2, R7 ;  /* 0x0000000702077221 */ /* 0x002fcc0000000000 */
[----:B------:R1:W-:Y:S01]  /*0350*/  @P0 STS [R0+UR4], R7 ;  /* 0x0000000700000988 */ /* 0x0003e20008000804 */
[----:B------:R-:W-:Y:S06]  /*0360*/  BAR.SYNC.DEFER_BLOCKING 0x0 ;  /* 0x0000000000007b1d */ /* 0x000fec0000010000 */
[----:B-1----:R-:W-:Y:S05]  /*0370*/  @P1 EXIT ;  /* 0x000000000000194d */ /* 0x002fea0003800000 */
[----:B------:R-:W0:Y:S01]  /*0380*/  LDS R5, [UR4] ;  /* 0x00000004ff057984 */ /* 0x000e220008000800 */
[----:B------:R-:W0:Y:S03]  /*0390*/  LDC.64 R2, c[0x0][0x220] ;  /* 0x00008800ff027b82 */ /* 0x000e260000000a00 */
[----:B0-----:R-:W-:Y:S01]  /*03a0*/  STG.E desc[UR6][R2.64], R5 ;  /* 0x0000000502007986 */ /* 0x001fe2000c101906 */
[----:B------:R-:W-:Y:S05]  /*03b0*/  EXIT ;  /* 0x000000000000794d */ /* 0x000fea0003800000 */
.L_x_0:
[----:B------:R-:W-:-:S00]  /*03c0*/  BRA `(.L_x_0) ;  /* 0xfffffffc00fc7947 */ /* 0x000fc0000383ffff */
[----:B------:R-:W-:-:S00]  /*03d0*/  NOP ;  /* 0x0000000000007918 */ /* 0x000fc00000000000 */
        /* <DEDUP_REMOVED lines=10> */
.L_x_1:


//--------------------- .nv.global.init           --------------------------
	.section	.nv.global.init,"aw",@progbits
.nv.global.init:
	.type		_$_str,@object
	.size		_$_str,(_$_str_$_2 - _$_str)
_$_str:
        /*0000*/ 	.byte	0x5f, 0x5f, 0x43, 0x55, 0x44, 0x41, 0x5f, 0x46, 0x54, 0x5a, 0x00
	.type		_$_str_$_2,@object
	.size		_$_str_$_2,(.L_1 - _$_str_$_2)
_$_str_$_2:
        /*000b*/ 	.byte	0x5f, 0x5f, 0x43, 0x55, 0x44, 0x41, 0x5f, 0x50, 0x52, 0x45, 0x43, 0x5f, 0x53, 0x51, 0x52, 0x54
        /*001b*/ 	.byte	0x00
.L_1:


//--------------------- .nv.shared.triton_per_fused_linalg_vector_norm_mean_sub_2 --------------------------
	.section	.nv.shared.triton_per_fused_linalg_vector_norm_mean_sub_2,"aw",@nobits
	.sectionflags	@""
	.align	16
	.zero		1024


//--------------------- .nv.constant0.triton_per_fused_linalg_vector_norm_mean_sub_2 --------------------------
	.section	.nv.constant0.triton_per_fused_linalg_vector_norm_mean_sub_2,"a",@progbits
	.sectionflags	@""
	.align	4
.nv.constant0.triton_per_fused_linalg_vector_norm_mean_sub_2:
	.zero		556
